//
// Generated by NVIDIA NVVM Compiler
//
// Compiler Build ID: CL-36424714
// Cuda compilation tools, release 13.0, V13.0.88
// Based on NVVM 20.0.0
//

.version 9.0
.target sm_100
.address_size 64

	// .globl	_Z13MultiMatricesPfS_S_iii

.visible .entry _Z13MultiMatricesPfS_S_iii(
	.param .u64 .ptr .align 1 _Z13MultiMatricesPfS_S_iii_param_0,
	.param .u64 .ptr .align 1 _Z13MultiMatricesPfS_S_iii_param_1,
	.param .u64 .ptr .align 1 _Z13MultiMatricesPfS_S_iii_param_2,
	.param .u32 _Z13MultiMatricesPfS_S_iii_param_3,
	.param .u32 _Z13MultiMatricesPfS_S_iii_param_4,
	.param .u32 _Z13MultiMatricesPfS_S_iii_param_5
)
{
	.reg .pred 	%p<13>;
	.reg .b32 	%r<41>;
	.reg .b32 	%f<68>;
	.reg .b64 	%rd<53>;

	ld.param.u64 	%rd7, [_Z13MultiMatricesPfS_S_iii_param_0];
	ld.param.u64 	%rd8, [_Z13MultiMatricesPfS_S_iii_param_1];
	ld.param.u64 	%rd6, [_Z13MultiMatricesPfS_S_iii_param_2];
	ld.param.u32 	%r18, [_Z13MultiMatricesPfS_S_iii_param_3];
	ld.param.u32 	%r20, [_Z13MultiMatricesPfS_S_iii_param_4];
	ld.param.u32 	%r19, [_Z13MultiMatricesPfS_S_iii_param_5];
	cvta.to.global.u64 	%rd1, %rd8;
	cvta.to.global.u64 	%rd2, %rd7;
	mov.u32 	%r21, %ctaid.y;
	mov.u32 	%r22, %ntid.y;
	mov.u32 	%r23, %tid.y;
	mad.lo.s32 	%r1, %r21, %r22, %r23;
	mov.u32 	%r24, %ctaid.x;
	mov.u32 	%r25, %ntid.x;
	mov.u32 	%r26, %tid.x;
	mad.lo.s32 	%r2, %r24, %r25, %r26;
	setp.ge.s32 	%p1, %r1, %r20;
	setp.ge.s32 	%p2, %r2, %r19;
	or.pred  	%p3, %p1, %p2;
	@%p3 bra 	$L__BB0_14;
	setp.lt.s32 	%p4, %r18, 1;
	mov.f32 	%f67, 0f00000000;
	@%p4 bra 	$L__BB0_13;
	mul.lo.s32 	%r3, %r18, %r1;
	and.b32  	%r4, %r18, 7;
	setp.lt.u32 	%p5, %r18, 8;
	mov.f32 	%f67, 0f00000000;
	mov.b32 	%r39, 0;
	@%p5 bra 	$L__BB0_5;
	and.b32  	%r39, %r18, 2147483640;
	neg.s32 	%r37, %r39;
	shl.b32 	%r7, %r19, 3;
	mul.wide.u32 	%rd9, %r3, 4;
	add.s64 	%rd10, %rd9, %rd2;
	add.s64 	%rd52, %rd10, 16;
	mov.f32 	%f67, 0f00000000;
	mul.wide.s32 	%rd13, %r19, 4;
	mov.u32 	%r36, %r2;
$L__BB0_4:
	.pragma "nounroll";
	ld.global.f32 	%f17, [%rd52+-16];
	mul.wide.s32 	%rd11, %r36, 4;
	add.s64 	%rd12, %rd1, %rd11;
	ld.global.f32 	%f18, [%rd12];
	fma.rn.f32 	%f19, %f17, %f18, %f67;
	ld.global.f32 	%f20, [%rd52+-12];
	add.s64 	%rd14, %rd12, %rd13;
	ld.global.f32 	%f21, [%rd14];
	fma.rn.f32 	%f22, %f20, %f21, %f19;
	ld.global.f32 	%f23, [%rd52+-8];
	add.s64 	%rd15, %rd14, %rd13;
	ld.global.f32 	%f24, [%rd15];
	fma.rn.f32 	%f25, %f23, %f24, %f22;
	ld.global.f32 	%f26, [%rd52+-4];
	add.s64 	%rd16, %rd15, %rd13;
	ld.global.f32 	%f27, [%rd16];
	fma.rn.f32 	%f28, %f26, %f27, %f25;
	ld.global.f32 	%f29, [%rd52];
	add.s64 	%rd17, %rd16, %rd13;
	ld.global.f32 	%f30, [%rd17];
	fma.rn.f32 	%f31, %f29, %f30, %f28;
	ld.global.f32 	%f32, [%rd52+4];
	add.s64 	%rd18, %rd17, %rd13;
	ld.global.f32 	%f33, [%rd18];
	fma.rn.f32 	%f34, %f32, %f33, %f31;
	ld.global.f32 	%f35, [%rd52+8];
	add.s64 	%rd19, %rd18, %rd13;
	ld.global.f32 	%f36, [%rd19];
	fma.rn.f32 	%f37, %f35, %f36, %f34;
	ld.global.f32 	%f38, [%rd52+12];
	add.s64 	%rd20, %rd19, %rd13;
	ld.global.f32 	%f39, [%rd20];
	fma.rn.f32 	%f67, %f38, %f39, %f37;
	add.s32 	%r37, %r37, 8;
	add.s32 	%r36, %r36, %r7;
	add.s64 	%rd52, %rd52, 32;
	setp.ne.s32 	%p6, %r37, 0;
	@%p6 bra 	$L__BB0_4;
$L__BB0_5:
	setp.eq.s32 	%p7, %r4, 0;
	@%p7 bra 	$L__BB0_13;
	and.b32  	%r13, %r18, 3;
	setp.lt.u32 	%p8, %r4, 4;
	@%p8 bra 	$L__BB0_8;
	add.s32 	%r28, %r39, %r3;
	mul.wide.u32 	%rd21, %r28, 4;
	add.s64 	%rd22, %rd2, %rd21;
	ld.global.f32 	%f41, [%rd22];
	mad.lo.s32 	%r29, %r39, %r19, %r2;
	mul.wide.s32 	%rd23, %r29, 4;
	add.s64 	%rd24, %rd1, %rd23;
	ld.global.f32 	%f42, [%rd24];
	fma.rn.f32 	%f43, %f41, %f42, %f67;
	cvt.u64.u32 	%rd25, %r3;
	cvt.u64.u32 	%rd26, %r39;
	add.s64 	%rd27, %rd26, %rd25;
	shl.b64 	%rd28, %rd27, 2;
	add.s64 	%rd29, %rd2, %rd28;
	ld.global.f32 	%f44, [%rd29+4];
	mul.wide.s32 	%rd30, %r19, 4;
	add.s64 	%rd31, %rd24, %rd30;
	ld.global.f32 	%f45, [%rd31];
	fma.rn.f32 	%f46, %f44, %f45, %f43;
	ld.global.f32 	%f47, [%rd29+8];
	add.s64 	%rd32, %rd31, %rd30;
	ld.global.f32 	%f48, [%rd32];
	fma.rn.f32 	%f49, %f47, %f48, %f46;
	ld.global.f32 	%f50, [%rd29+12];
	add.s64 	%rd33, %rd32, %rd30;
	ld.global.f32 	%f51, [%rd33];
	fma.rn.f32 	%f67, %f50, %f51, %f49;
	add.s32 	%r39, %r39, 4;
$L__BB0_8:
	setp.eq.s32 	%p9, %r13, 0;
	@%p9 bra 	$L__BB0_13;
	setp.eq.s32 	%p10, %r13, 1;
	@%p10 bra 	$L__BB0_11;
	add.s32 	%r30, %r39, %r3;
	mul.wide.u32 	%rd34, %r30, 4;
	add.s64 	%rd35, %rd2, %rd34;
	ld.global.f32 	%f53, [%rd35];
	mad.lo.s32 	%r31, %r39, %r19, %r2;
	mul.wide.s32 	%rd36, %r31, 4;
	add.s64 	%rd37, %rd1, %rd36;
	ld.global.f32 	%f54, [%rd37];
	fma.rn.f32 	%f55, %f53, %f54, %f67;
	cvt.u64.u32 	%rd38, %r3;
	cvt.u64.u32 	%rd39, %r39;
	add.s64 	%rd40, %rd39, %rd38;
	shl.b64 	%rd41, %rd40, 2;
	add.s64 	%rd42, %rd2, %rd41;
	ld.global.f32 	%f56, [%rd42+4];
	mul.wide.s32 	%rd43, %r19, 4;
	add.s64 	%rd44, %rd37, %rd43;
	ld.global.f32 	%f57, [%rd44];
	fma.rn.f32 	%f67, %f56, %f57, %f55;
	add.s32 	%r39, %r39, 2;
$L__BB0_11:
	and.b32  	%r32, %r18, 1;
	setp.eq.b32 	%p11, %r32, 1;
	not.pred 	%p12, %p11;
	@%p12 bra 	$L__BB0_13;
	add.s32 	%r33, %r39, %r3;
	mul.wide.u32 	%rd45, %r33, 4;
	add.s64 	%rd46, %rd2, %rd45;
	ld.global.f32 	%f58, [%rd46];
	mad.lo.s32 	%r34, %r39, %r19, %r2;
	mul.wide.s32 	%rd47, %r34, 4;
	add.s64 	%rd48, %rd1, %rd47;
	ld.global.f32 	%f59, [%rd48];
	fma.rn.f32 	%f67, %f58, %f59, %f67;
$L__BB0_13:
	mad.lo.s32 	%r35, %r19, %r1, %r2;
	cvta.to.global.u64 	%rd49, %rd6;
	mul.wide.s32 	%rd50, %r35, 4;
	add.s64 	%rd51, %rd49, %rd50;
	st.global.f32 	[%rd51], %f67;
$L__BB0_14:
	ret;

}


// ===== COMPILED SASS (sm_100) =====

	.target	sm_100

	.elftype	@"ET_EXEC"


//--------------------- .note.nv.tkinfo           --------------------------
	.section	.note.nv.tkinfo,"",@"SHT_NOTE"
	.sectionflags	@"SHF_NOTE_NV_TKINFO"
	.tkinfo
        /*0018*/ 	.word	0x00000002
        /*0030*/ 	.string	""
        /*0030*/ 	.string	"ptxas"
        /*0030*/ 	.string	"Cuda compilation tools, release 13.0, V13.0.88"
        /*0030*/ 	.string	"Build cuda_13.0.r13.0/compiler.36424714_0"
        /*0030*/ 	.string	"-arch sm_100 -m 64 "



//--------------------- .note.nv.cuinfo           --------------------------
	.section	.note.nv.cuinfo,"",@"SHT_NOTE"
	.sectionflags	@"SHF_NOTE_NV_CUINFO"
        /*0018*/ 	.short	0x0002
        /*001a*/ 	.short	0x0064
        /*001c*/ 	.short	0x0082
	.zero		2


//--------------------- .nv.info                  --------------------------
	.section	.nv.info,"",@"SHT_CUDA_INFO"
	.align	4


	//----- nvinfo : EIATTR_REGCOUNT
	.align		4
        /*0000*/ 	.byte	0x04, 0x2f
        /*0002*/ 	.short	(.L_1 - .L_0)
	.align		4
.L_0:
        /*0004*/ 	.word	index@(_Z13MultiMatricesPfS_S_iii)
        /*0008*/ 	.word	0x00000020


	//----- nvinfo : EIATTR_FRAME_SIZE
	.align		4
.L_1:
        /*000c*/ 	.byte	0x04, 0x11
        /*000e*/ 	.short	(.L_3 - .L_2)
	.align		4
.L_2:
        /*0010*/ 	.word	index@(_Z13MultiMatricesPfS_S_iii)
        /*0014*/ 	.word	0x00000000


	//----- nvinfo : EIATTR_MIN_STACK_SIZE
	.align		4
.L_3:
        /*0018*/ 	.byte	0x04, 0x12
        /*001a*/ 	.short	(.L_5 - .L_4)
	.align		4
.L_4:
        /*001c*/ 	.word	index@(_Z13MultiMatricesPfS_S_iii)
        /*0020*/ 	.word	0x00000000
.L_5:


//--------------------- .nv.compat                --------------------------
	.section	.nv.compat,"",@"SHT_CUDA_COMPAT_INFO"
	.align	4
        /*0000*/ 	.byte	0x02, 0x09, 0x00, 0x00, 0x02, 0x02, 0x01, 0x00, 0x02, 0x05, 0x05, 0x00, 0x03, 0x07, 0x01, 0x01
        /*0010*/ 	.byte	0x02, 0x03, 0x00, 0x00, 0x02, 0x06, 0x01, 0x00, 0x04, 0x0b, 0x08, 0x00, 0x09, 0x00, 0x00, 0x00
        /*0020*/ 	.byte	0x00, 0x00, 0x00, 0x00


//--------------------- .nv.info._Z13MultiMatricesPfS_S_iii --------------------------
	.section	.nv.info._Z13MultiMatricesPfS_S_iii,"",@"SHT_CUDA_INFO"
	.sectionflags	@""
	.align	4


	//----- nvinfo : EIATTR_CUDA_API_VERSION
	.align		4
        /*0000*/ 	.byte	0x04, 0x37
        /*0002*/ 	.short	(.L_7 - .L_6)
.L_6:
        /*0004*/ 	.word	0x00000082


	//----- nvinfo : EIATTR_KPARAM_INFO
	.align		4
.L_7:
        /*0008*/ 	.byte	0x04, 0x17
        /*000a*/ 	.short	(.L_9 - .L_8)
.L_8:
        /*000c*/ 	.word	0x00000000
        /*0010*/ 	.short	0x0005
        /*0012*/ 	.short	0x0020
        /*0014*/ 	.byte	0x00, 0xf0, 0x11, 0x00


	//----- nvinfo : EIATTR_KPARAM_INFO
	.align		4
.L_9:
        /*0018*/ 	.byte	0x04, 0x17
        /*001a*/ 	.short	(.L_11 - .L_10)
.L_10:
        /*001c*/ 	.word	0x00000000
        /*0020*/ 	.short	0x0004
        /*0022*/ 	.short	0x001c
        /*0024*/ 	.byte	0x00, 0xf0, 0x11, 0x00


	//----- nvinfo : EIATTR_KPARAM_INFO
	.align		4
.L_11:
        /*0028*/ 	.byte	0x04, 0x17
        /*002a*/ 	.short	(.L_13 - .L_12)
.L_12:
        /*002c*/ 	.word	0x00000000
        /*0030*/ 	.short	0x0003
        /*0032*/ 	.short	0x0018
        /*0034*/ 	.byte	0x00, 0xf0, 0x11, 0x00


	//----- nvinfo : EIATTR_KPARAM_INFO
	.align		4
.L_13:
        /*0038*/ 	.byte	0x04, 0x17
        /*003a*/ 	.short	(.L_15 - .L_14)
.L_14:
        /*003c*/ 	.word	0x00000000
        /*0040*/ 	.short	0x0002
        /*0042*/ 	.short	0x0010
        /*0044*/ 	.byte	0x00, 0xf5, 0x21, 0x00


	//----- nvinfo : EIATTR_KPARAM_INFO
	.align		4
.L_15:
        /*0048*/ 	.byte	0x04, 0x17
        /*004a*/ 	.short	(.L_17 - .L_16)
.L_16:
        /*004c*/ 	.word	0x00000000
        /*0050*/ 	.short	0x0001
        /*0052*/ 	.short	0x0008
        /*0054*/ 	.byte	0x00, 0xf5, 0x21, 0x00


	//----- nvinfo : EIATTR_KPARAM_INFO
	.align		4
.L_17:
        /*0058*/ 	.byte	0x04, 0x17
        /*005a*/ 	.short	(.L_19 - .L_18)
.L_18:
        /*005c*/ 	.word	0x00000000
        /*0060*/ 	.short	0x0000
        /*0062*/ 	.short	0x0000
        /*0064*/ 	.byte	0x00, 0xf5, 0x21, 0x00


	//----- nvinfo : EIATTR_SPARSE_MMA_MASK
	.align		4
.L_19:
        /*0068*/ 	.byte	0x03, 0x50
        /*006a*/ 	.short	0x0000


	//----- nvinfo : EIATTR_MAXREG_COUNT
	.align		4
        /*006c*/ 	.byte	0x03, 0x1b
        /*006e*/ 	.short	0x00ff


	//----- nvinfo : EIATTR_MERCURY_ISA_VERSION
	.align		4
        /*0070*/ 	.byte	0x03, 0x5f
        /*0072*/ 	.short	0x0101


	//----- nvinfo : EIATTR_VRC_CTA_INIT_COUNT
	.align		4
        /*0074*/ 	.byte	0x02, 0x4a
	.zero		1
	.zero		1


	//----- nvinfo : EIATTR_EXIT_INSTR_OFFSETS
	.align		4
        /*0078*/ 	.byte	0x04, 0x1c
        /*007a*/ 	.short	(.L_21 - .L_20)


	//   ....[0]....
.L_20:
        /*007c*/ 	.word	0x000000d0


	//   ....[1]....
        /*0080*/ 	.word	0x000008f0


	//----- nvinfo : EIATTR_CBANK_PARAM_SIZE
	.align		4
.L_21:
        /*0084*/ 	.byte	0x03, 0x19
        /*0086*/ 	.short	0x0024


	//----- nvinfo : EIATTR_PARAM_CBANK
	.align		4
        /*0088*/ 	.byte	0x04, 0x0a
        /*008a*/ 	.short	(.L_23 - .L_22)
	.align		4
.L_22:
        /*008c*/ 	.word	index@(.nv.constant0._Z13MultiMatricesPfS_S_iii)
        /*0090*/ 	.short	0x0380
        /*0092*/ 	.short	0x0024


	//----- nvinfo : EIATTR_SW_WAR
	.align		4
.L_23:
        /*0094*/ 	.byte	0x04, 0x36
        /*0096*/ 	.short	(.L_25 - .L_24)
.L_24:
        /*0098*/ 	.word	0x00000008
.L_25:


//--------------------- .nv.callgraph             --------------------------
	.section	.nv.callgraph,"",@"SHT_CUDA_CALLGRAPH"
	.align	4
	.sectionentsize	8
	.align		4
        /*0000*/ 	.word	0x00000000
	.align		4
        /*0004*/ 	.word	0xffffffff
	.align		4
        /*0008*/ 	.word	0x00000000
	.align		4
        /*000c*/ 	.word	0xfffffffe
	.align		4
        /*0010*/ 	.word	0x00000000
	.align		4
        /*0014*/ 	.word	0xfffffffd
	.align		4
        /*0018*/ 	.word	0x00000000
	.align		4
        /*001c*/ 	.word	0xfffffffc


//--------------------- .text._Z13MultiMatricesPfS_S_iii --------------------------
	.section	.text._Z13MultiMatricesPfS_S_iii,"ax",@progbits
	.align	128
        .global         _Z13MultiMatricesPfS_S_iii
        .type           _Z13MultiMatricesPfS_S_iii,@function
        .size           _Z13MultiMatricesPfS_S_iii,(.L_x_5 - _Z13MultiMatricesPfS_S_iii)
        .other          _Z13MultiMatricesPfS_S_iii,@"STO_CUDA_ENTRY STV_DEFAULT"
_Z13MultiMatricesPfS_S_iii:
.text._Z13MultiMatricesPfS_S_iii:
[----:B------:R-:W-:Y:S01]  /*0000*/  LDC R1, c[0x0][0x37c] ;  /* 0x0000df00ff017b82 */ /* 0x000fe20000000800 */
[----:B------:R-:W0:Y:S07]  /*0010*/  S2R R5, SR_TID.X ;  /* 0x0000000000057919 */ /* 0x000e2e0000002100 */
[----:B------:R-:W1:Y:S01]  /*0020*/  LDC R16, c[0x0][0x364] ;  /* 0x0000d900ff107b82 */ /* 0x000e620000000800 */
[----:B------:R-:W2:Y:S01]  /*0030*/  LDCU UR6, c[0x0][0x39c] ;  /* 0x00007380ff0677ac */ /* 0x000ea20008000800 */
[----:B------:R-:W1:Y:S06]  /*0040*/  S2R R3, SR_TID.Y ;  /* 0x0000000000037919 */ /* 0x000e6c0000002200 */
[----:B------:R-:W0:Y:S08]  /*0050*/  S2UR UR5, SR_CTAID.X ;  /* 0x00000000000579c3 */ /* 0x000e300000002500 */
[----:B------:R-:W0:Y:S08]  /*0060*/  LDC R0, c[0x0][0x360] ;  /* 0x0000d800ff007b82 */ /* 0x000e300000000800 */
[----:B------:R-:W1:Y:S08]  /*0070*/  S2UR UR4, SR_CTAID.Y ;  /* 0x00000000000479c3 */ /* 0x000e700000002600 */
[----:B------:R-:W3:Y:S01]  /*0080*/  LDC R17, c[0x0][0x3a0] ;  /* 0x0000e800ff117b82 */ /* 0x000ee20000000800 */
[----:B0-----:R-:W-:-:S02]  /*0090*/  IMAD R0, R0, UR5, R5 ;  /* 0x0000000500007c24 */ /* 0x001fc4000f8e0205 */
[----:B-1----:R-:W-:-:S03]  /*00a0*/  IMAD R16, R16, UR4, R3 ;  /* 0x0000000410107c24 */ /* 0x002fc6000f8e0203 */
[----:B---3--:R-:W-:-:S04]  /*00b0*/  ISETP.GE.AND P0, PT, R0, R17, PT ;  /* 0x000000110000720c */ /* 0x008fc80003f06270 */
[----:B--2---:R-:W-:-:S13]  /*00c0*/  ISETP.GE.OR P0, PT, R16, UR6, P0 ;  /* 0x0000000610007c0c */ /* 0x004fda0008706670 */
[----:B------:R-:W-:Y:S05]  /*00d0*/  @P0 EXIT ;  /* 0x000000000000094d */ /* 0x000fea0003800000 */
[----:B------:R-:W0:Y:S01]  /*00e0*/  LDC R19, c[0x0][0x398] ;  /* 0x0000e600ff137b82 */ /* 0x000e220000000800 */
[----:B------:R-:W1:Y:S01]  /*00f0*/  LDCU.64 UR4, c[0x0][0x358] ;  /* 0x00006b00ff0477ac */ /* 0x000e620008000a00 */
[----:B------:R-:W-:Y:S01]  /*0100*/  HFMA2 R24, -RZ, RZ, 0, 0 ;  /* 0x00000000ff187431 */ /* 0x000fe200000001ff */
[----:B0-----:R-:W-:-:S13]  /*0110*/  ISETP.GE.AND P0, PT, R19, 0x1, PT ;  /* 0x000000011300780c */ /* 0x001fda0003f06270 */
[----:B-1----:R-:W-:Y:S05]  /*0120*/  @!P0 BRA `(.L_x_0) ;  /* 0x0000000400e08947 */ /* 0x002fea0003800000 */
[C---:B------:R-:W-:Y:S01]  /*0130*/  ISETP.GE.U32.AND P1, PT, R19.reuse, 0x8, PT ;  /* 0x000000081300780c */ /* 0x040fe20003f26070 */
[----:B------:R-:W-:Y:S01]  /*0140*/  IMAD R20, R16, R19, RZ ;  /* 0x0000001310147224 */ /* 0x000fe200078e02ff */
[----:B------:R-:W-:Y:S02]  /*0150*/  LOP3.LUT R27, R19, 0x7, RZ, 0xc0, !PT ;  /* 0x00000007131b7812 */ /* 0x000fe400078ec0ff */
[----:B------:R-:W-:Y:S02]  /*0160*/  MOV R24, RZ ;  /* 0x000000ff00187202 */ /* 0x000fe40000000f00 */
[----:B------:R-:W-:Y:S02]  /*0170*/  ISETP.NE.AND P0, PT, R27, RZ, PT ;  /* 0x000000ff1b00720c */ /* 0x000fe40003f05270 */
[----:B------:R-:W-:-:S05]  /*0180*/  MOV R21, RZ ;  /* 0x000000ff00157202 */ /* 0x000fca0000000f00 */
[----:B------:R-:W-:Y:S06]  /*0190*/  @!P1 BRA `(.L_x_1) ;  /* 0x0000000000c49947 */ /* 0x000fec0003800000 */
[----:B------:R-:W0:Y:S01]  /*01a0*/  LDC.64 R2, c[0x0][0x380] ;  /* 0x0000e000ff027b82 */ /* 0x000e220000000a00 */
[----:B------:R-:W-:Y:S02]  /*01b0*/  LOP3.LUT R21, R19, 0x7ffffff8, RZ, 0xc0, !PT ;  /* 0x7ffffff813157812 */ /* 0x000fe400078ec0ff */
[----:B------:R-:W-:Y:S02]  /*01c0*/  MOV R24, RZ ;  /* 0x000000ff00187202 */ /* 0x000fe40000000f00 */
[----:B------:R-:W-:Y:S02]  /*01d0*/  MOV R18, R0 ;  /* 0x0000000000127202 */ /* 0x000fe40000000f00 */
[----:B------:R-:W-:Y:S01]  /*01e0*/  IADD3 R22, PT, PT, -R21, RZ, RZ ;  /* 0x000000ff15167210 */ /* 0x000fe20007ffe1ff */
[----:B0-----:R-:W-:-:S03]  /*01f0*/  IMAD.WIDE.U32 R2, R20, 0x4, R2 ;  /* 0x0000000414027825 */ /* 0x001fc600078e0002 */
[----:B------:R-:W-:-:S04]  /*0200*/  IADD3 R4, P1, PT, R2, 0x10, RZ ;  /* 0x0000001002047810 */ /* 0x000fc80007f3e0ff */
[----:B------:R-:W-:-:S09]  /*0210*/  IADD3.X R5, PT, PT, RZ, R3, RZ, P1, !PT ;  /* 0x00000003ff057210 */ /* 0x000fd20000ffe4ff */
.L_x_2:
[----:B------:R-:W0:Y:S01]  /*0220*/  LDC.64 R14, c[0x0][0x388] ;  /* 0x0000e200ff0e7b82 */ /* 0x000e220000000a00 */
[----:B------:R-:W-:Y:S02]  /*0230*/  MOV R2, R4 ;  /* 0x0000000400027202 */ /* 0x000fe40000000f00 */
[----:B------:R-:W-:-:S05]  /*0240*/  MOV R3, R5 ;  /* 0x0000000500037202 */ /* 0x000fca0000000f00 */
[----:B------:R-:W2:Y:S04]  /*0250*/  LDG.E R25, desc[UR4][R2.64+-0x10] ;  /* 0xfffff00402197981 */ /* 0x000ea8000c1e1900 */
[----:B------:R-:W3:Y:S04]  /*0260*/  LDG.E R23, desc[UR4][R2.64+-0xc] ;  /* 0xfffff40402177981 */ /* 0x000ee8000c1e1900 */
[----:B------:R-:W4:Y:S04]  /*0270*/  LDG.E R29, desc[UR4][R2.64+-0x8] ;  /* 0xfffff804021d7981 */ /* 0x000f28000c1e1900 */
[----:B------:R-:W5:Y:S01]  /*0280*/  LDG.E R28, desc[UR4][R2.64+-0x4] ;  /* 0xfffffc04021c7981 */ /* 0x000f62000c1e1900 */
[----:B0-----:R-:W-:-:S05]  /*0290*/  IMAD.WIDE R14, R18, 0x4, R14 ;  /* 0x00000004120e7825 */ /* 0x001fca00078e020e */
[----:B------:R0:W2:Y:S01]  /*02a0*/  LDG.E R26, desc[UR4][R14.64] ;  /* 0x000000040e1a7981 */ /* 0x0000a2000c1e1900 */
[----:B------:R-:W-:-:S04]  /*02b0*/  IMAD.WIDE R12, R17, 0x4, R14 ;  /* 0x00000004110c7825 */ /* 0x000fc800078e020e */
[C---:B------:R-:W-:Y:S02]  /*02c0*/  IMAD.WIDE R4, R17.reuse, 0x4, R12 ;  /* 0x0000000411047825 */ /* 0x040fe400078e020c */
[----:B------:R-:W3:Y:S02]  /*02d0*/  LDG.E R12, desc[UR4][R12.64] ;  /* 0x000000040c0c7981 */ /* 0x000ee4000c1e1900 */
[C---:B------:R-:W-:Y:S02]  /*02e0*/  IMAD.WIDE R8, R17.reuse, 0x4, R4 ;  /* 0x0000000411087825 */ /* 0x040fe400078e0204 */
[----:B------:R-:W4:Y:S02]  /*02f0*/  LDG.E R4, desc[UR4][R4.64] ;  /* 0x0000000404047981 */ /* 0x000f24000c1e1900 */
[C---:B------:R-:W-:Y:S02]  /*0300*/  IMAD.WIDE R6, R17.reuse, 0x4, R8 ;  /* 0x0000000411067825 */ /* 0x040fe400078e0208 */
[----:B------:R-:W5:Y:S02]  /*0310*/  LDG.E R8, desc[UR4][R8.64] ;  /* 0x0000000408087981 */ /* 0x000f64000c1e1900 */
[----:B------:R-:W-:-:S02]  /*0320*/  IMAD.WIDE R10, R17, 0x4, R6 ;  /* 0x00000004110a7825 */ /* 0x000fc400078e0206 */
[----:B------:R-:W5:Y:S04]  /*0330*/  LDG.E R5, desc[UR4][R2.64] ;  /* 0x0000000402057981 */ /* 0x000f68000c1e1900 */
[----:B------:R-:W5:Y:S01]  /*0340*/  LDG.E R6, desc[UR4][R6.64] ;  /* 0x0000000406067981 */ /* 0x000f62000c1e1900 */
[----:B0-----:R-:W-:-:S03]  /*0350*/  IMAD.WIDE R14, R17, 0x4, R10 ;  /* 0x00000004110e7825 */ /* 0x001fc600078e020a */
[----:B------:R-:W5:Y:S04]  /*0360*/  LDG.E R10, desc[UR4][R10.64] ;  /* 0x000000040a0a7981 */ /* 0x000f68000c1e1900 */
[----:B------:R-:W5:Y:S04]  /*0370*/  LDG.E R13, desc[UR4][R14.64] ;  /* 0x000000040e0d7981 */ /* 0x000f68000c1e1900 */
[----:B------:R-:W5:Y:S04]  /*0380*/  LDG.E R7, desc[UR4][R2.64+0x4] ;  /* 0x0000040402077981 */ /* 0x000f68000c1e1900 */
[----:B------:R-:W5:Y:S01]  /*0390*/  LDG.E R9, desc[UR4][R2.64+0xc] ;  /* 0x00000c0402097981 */ /* 0x000f62000c1e1900 */
[----:B--2---:R-:W-:Y:S01]  /*03a0*/  FFMA R26, R25, R26, R24 ;  /* 0x0000001a191a7223 */ /* 0x004fe20000000018 */
[----:B------:R-:W-:-:S02]  /*03b0*/  IMAD.WIDE R24, R17, 0x4, R14 ;  /* 0x0000000411187825 */ /* 0x000fc400078e020e */
[----:B------:R-:W2:Y:S04]  /*03c0*/  LDG.E R14, desc[UR4][R2.64+0x8] ;  /* 0x00000804020e7981 */ /* 0x000ea8000c1e1900 */
[----:B------:R-:W2:Y:S01]  /*03d0*/  LDG.E R24, desc[UR4][R24.64] ;  /* 0x0000000418187981 */ /* 0x000ea2000c1e1900 */
[----:B---3--:R-:W-:Y:S01]  /*03e0*/  FFMA R12, R23, R12, R26 ;  /* 0x0000000c170c7223 */ /* 0x008fe2000000001a */
[----:B------:R-:W-:-:S03]  /*03f0*/  IADD3 R22, PT, PT, R22, 0x8, RZ ;  /* 0x0000000816167810 */ /* 0x000fc60007ffe0ff */
[----:B----4-:R-:W-:Y:S01]  /*0400*/  FFMA R29, R29, R4, R12 ;  /* 0x000000041d1d7223 */ /* 0x010fe2000000000c */
[----:B------:R-:W-:-:S03]  /*0410*/  ISETP.NE.AND P1, PT, R22, RZ, PT ;  /* 0x000000ff1600720c */ /* 0x000fc60003f25270 */
[----:B-----5:R-:W-:Y:S01]  /*0420*/  FFMA R8, R28, R8, R29 ;  /* 0x000000081c087223 */ /* 0x020fe2000000001d */
[----:B------:R-:W-:-:S03]  /*0430*/  IADD3 R4, P2, PT, R2, 0x20, RZ ;  /* 0x0000002002047810 */ /* 0x000fc60007f5e0ff */
[----:B------:R-:W-:Y:S01]  /*0440*/  FFMA R6, R5, R6, R8 ;  /* 0x0000000605067223 */ /* 0x000fe20000000008 */
[----:B------:R-:W-:Y:S02]  /*0450*/  IADD3.X R5, PT, PT, RZ, R3, RZ, P2, !PT ;  /* 0x00000003ff057210 */ /* 0x000fe400017fe4ff */
[----:B------:R-:W-:Y:S01]  /*0460*/  LEA R18, R17, R18, 0x3 ;  /* 0x0000001211127211 */ /* 0x000fe200078e18ff */
[----:B------:R-:W-:-:S04]  /*0470*/  FFMA R7, R7, R10, R6 ;  /* 0x0000000a07077223 */ /* 0x000fc80000000006 */
[----:B--2---:R-:W-:-:S04]  /*0480*/  FFMA R14, R14, R13, R7 ;  /* 0x0000000d0e0e7223 */ /* 0x004fc80000000007 */
[----:B------:R-:W-:Y:S01]  /*0490*/  FFMA R24, R9, R24, R14 ;  /* 0x0000001809187223 */ /* 0x000fe2000000000e */
[----:B------:R-:W-:Y:S06]  /*04a0*/  @P1 BRA `(.L_x_2) ;  /* 0xfffffffc005c1947 */ /* 0x000fec000383ffff */
.L_x_1:
[----:B------:R-:W-:Y:S05]  /*04b0*/  @!P0 BRA `(.L_x_0) ;  /* 0x0000000000fc8947 */ /* 0x000fea0003800000 */
[----:B------:R-:W-:Y:S02]  /*04c0*/  ISETP.GE.U32.AND P1, PT, R27, 0x4, PT ;  /* 0x000000041b00780c */ /* 0x000fe40003f26070 */
[----:B------:R-:W-:-:S04]  /*04d0*/  LOP3.LUT R14, R19, 0x3, RZ, 0xc0, !PT ;  /* 0x00000003130e7812 */ /* 0x000fc800078ec0ff */
[----:B------:R-:W-:-:S07]  /*04e0*/  ISETP.NE.AND P0, PT, R14, RZ, PT ;  /* 0x000000ff0e00720c */ /* 0x000fce0003f05270 */
[----:B------:R-:W-:Y:S06]  /*04f0*/  @!P1 BRA `(.L_x_3) ;  /* 0x00000000006c9947 */ /* 0x000fec0003800000 */
[----:B------:R-:W0:Y:S01]  /*0500*/  LDC.64 R4, c[0x0][0x388] ;  /* 0x0000e200ff047b82 */ /* 0x000e220000000a00 */
[----:B------:R-:W1:Y:S01]  /*0510*/  LDCU.64 UR6, c[0x0][0x380] ;  /* 0x00007000ff0677ac */ /* 0x000e620008000a00 */
[----:B------:R-:W-:Y:S01]  /*0520*/  IMAD R7, R21, R17, R0 ;  /* 0x0000001115077224 */ /* 0x000fe200078e0200 */
[CC--:B------:R-:W-:Y:S02]  /*0530*/  IADD3 R3, PT, PT, R20.reuse, R21.reuse, RZ ;  /* 0x0000001514037210 */ /* 0x0c0fe40007ffe0ff */
[----:B------:R-:W-:-:S03]  /*0540*/  IADD3 R8, P1, PT, R20, R21, RZ ;  /* 0x0000001514087210 */ /* 0x000fc60007f3e0ff */
[----:B------:R-:W2:Y:S01]  /*0550*/  LDC.64 R12, c[0x0][0x380] ;  /* 0x0000e000ff0c7b82 */ /* 0x000ea20000000a00 */
[----:B0-----:R-:W-:-:S04]  /*0560*/  IMAD.WIDE R4, R7, 0x4, R4 ;  /* 0x0000000407047825 */ /* 0x001fc800078e0204 */
[----:B------:R-:W-:Y:S02]  /*0570*/  IMAD.WIDE R6, R17, 0x4, R4 ;  /* 0x0000000411067825 */ /* 0x000fe400078e0204 */
[----:B------:R-:W3:Y:S02]  /*0580*/  LDG.E R4, desc[UR4][R4.64] ;  /* 0x0000000404047981 */ /* 0x000ee4000c1e1900 */
[----:B--2---:R-:W-:Y:S01]  /*0590*/  IMAD.WIDE.U32 R12, R3, 0x4, R12 ;  /* 0x00000004030c7825 */ /* 0x004fe200078e000c */
[----:B------:R-:W-:Y:S02]  /*05a0*/  IADD3.X R3, PT, PT, RZ, RZ, RZ, P1, !PT ;  /* 0x000000ffff037210 */ /* 0x000fe40000ffe4ff */
[----:B-1----:R-:W-:-:S03]  /*05b0*/  LEA R2, P1, R8, UR6, 0x2 ;  /* 0x0000000608027c11 */ /* 0x002fc6000f8210ff */
[----:B------:R-:W3:Y:S01]  /*05c0*/  LDG.E R13, desc[UR4][R12.64] ;  /* 0x000000040c0d7981 */ /* 0x000ee2000c1e1900 */
[----:B------:R-:W-:Y:S01]  /*05d0*/  LEA.HI.X R3, R8, UR7, R3, 0x2, P1 ;  /* 0x0000000708037c11 */ /* 0x000fe200088f1403 */
[C---:B------:R-:W-:Y:S02]  /*05e0*/  IMAD.WIDE R8, R17.reuse, 0x4, R6 ;  /* 0x0000000411087825 */ /* 0x040fe400078e0206 */
[----:B------:R-:W2:Y:S04]  /*05f0*/  LDG.E R6, desc[UR4][R6.64] ;  /* 0x0000000406067981 */ /* 0x000ea8000c1e1900 */
[----:B------:R-:W2:Y:S01]  /*0600*/  LDG.E R15, desc[UR4][R2.64+0x4] ;  /* 0x00000404020f7981 */ /* 0x000ea2000c1e1900 */
[----:B------:R-:W-:-:S03]  /*0610*/  IMAD.WIDE R10, R17, 0x4, R8 ;  /* 0x00000004110a7825 */ /* 0x000fc600078e0208 */
[----:B------:R-:W4:Y:S04]  /*0620*/  LDG.E R22, desc[UR4][R8.64] ;  /* 0x0000000408167981 */ /* 0x000f28000c1e1900 */
[----:B------:R-:W4:Y:S04]  /*0630*/  LDG.E R18, desc[UR4][R2.64+0x8] ;  /* 0x0000080402127981 */ /* 0x000f28000c1e1900 */
[----:B------:R-:W5:Y:S04]  /*0640*/  LDG.E R26, desc[UR4][R2.64+0xc] ;  /* 0x00000c04021a7981 */ /* 0x000f68000c1e1900 */
[----:B------:R-:W5:Y:S01]  /*0650*/  LDG.E R10, desc[UR4][R10.64] ;  /* 0x000000040a0a7981 */ /* 0x000f62000c1e1900 */
[----:B------:R-:W-:Y:S01]  /*0660*/  IADD3 R21, PT, PT, R21, 0x4, RZ ;  /* 0x0000000415157810 */ /* 0x000fe20007ffe0ff */
[----:B---3--:R-:W-:-:S04]  /*0670*/  FFMA R24, R13, R4, R24 ;  /* 0x000000040d187223 */ /* 0x008fc80000000018 */
[----:B--2---:R-:W-:-:S04]  /*0680*/  FFMA R15, R15, R6, R24 ;  /* 0x000000060f0f7223 */ /* 0x004fc80000000018 */
[----:B----4-:R-:W-:-:S04]  /*0690*/  FFMA R15, R18, R22, R15 ;  /* 0x00000016120f7223 */ /* 0x010fc8000000000f */
[----:B-----5:R-:W-:-:S07]  /*06a0*/  FFMA R24, R26, R10, R15 ;  /* 0x0000000a1a187223 */ /* 0x020fce000000000f */
.L_x_3:
[----:B------:R-:W-:Y:S05]  /*06b0*/  @!P0 BRA `(.L_x_0) ;  /* 0x00000000007c8947 */ /* 0x000fea0003800000 */
[----:B------:R-:W-:Y:S01]  /*06c0*/  ISETP.NE.AND P1, PT, R14, 0x1, PT ;  /* 0x000000010e00780c */ /* 0x000fe20003f25270 */
[----:B------:R-:W0:Y:S01]  /*06d0*/  LDC.64 R10, c[0x0][0x380] ;  /* 0x0000e000ff0a7b82 */ /* 0x000e220000000a00 */
[----:B------:R-:W-:-:S04]  /*06e0*/  LOP3.LUT R19, R19, 0x1, RZ, 0xc0, !PT ;  /* 0x0000000113137812 */ /* 0x000fc800078ec0ff */
[----:B------:R-:W-:-:S03]  /*06f0*/  ISETP.NE.U32.AND P0, PT, R19, 0x1, PT ;  /* 0x000000011300780c */ /* 0x000fc60003f05070 */
[----:B------:R-:W1:Y:S04]  /*0700*/  LDC.64 R8, c[0x0][0x388] ;  /* 0x0000e200ff087b82 */ /* 0x000e680000000a00 */
[CC--:B------:R-:W-:Y:S02]  /*0710*/  @P1 IADD3 R13, PT, PT, R20.reuse, R21.reuse, RZ ;  /* 0x00000015140d1210 */ /* 0x0c0fe40007ffe0ff */
[----:B------:R-:W-:Y:S02]  /*0720*/  @P1 IADD3 R12, P2, PT, R20, R21, RZ ;  /* 0x00000015140c1210 */ /* 0x000fe40007f5e0ff */
[----:B------:R-:W2:Y:S02]  /*0730*/  @P1 LDC.64 R2, c[0x0][0x380] ;  /* 0x0000e000ff021b82 */ /* 0x000ea40000000a00 */
[----:B------:R-:W-:-:S06]  /*0740*/  @P1 IADD3.X R14, PT, PT, RZ, RZ, RZ, P2, !PT ;  /* 0x000000ffff0e1210 */ /* 0x000fcc00017fe4ff */
[----:B------:R-:W3:Y:S01]  /*0750*/  LDC.64 R4, c[0x0][0x380] ;  /* 0x0000e000ff047b82 */ /* 0x000ee20000000a00 */
[----:B0-----:R-:W-:-:S04]  /*0760*/  @P1 IMAD.WIDE.U32 R10, R13, 0x4, R10 ;  /* 0x000000040d0a1825 */ /* 0x001fc800078e000a */
[C---:B------:R-:W-:Y:S01]  /*0770*/  @P1 IMAD R13, R21.reuse, R17, R0 ;  /* 0x00000011150d1224 */ /* 0x040fe200078e0200 */
[----:B------:R-:W-:Y:S01]  /*0780*/  @P1 IADD3 R21, PT, PT, R21, 0x2, RZ ;  /* 0x0000000215151810 */ /* 0x000fe20007ffe0ff */
[----:B------:R-:W4:Y:S01]  /*0790*/  @P1 LDG.E R11, desc[UR4][R10.64] ;  /* 0x000000040a0b1981 */ /* 0x000f22000c1e1900 */
[----:B------:R-:W0:Y:S01]  /*07a0*/  LDC.64 R6, c[0x0][0x388] ;  /* 0x0000e200ff067b82 */ /* 0x000e220000000a00 */
[----:B-1----:R-:W-:Y:S01]  /*07b0*/  @P1 IMAD.WIDE R8, R13, 0x4, R8 ;  /* 0x000000040d081825 */ /* 0x002fe200078e0208 */
[----:B------:R-:W-:Y:S02]  /*07c0*/  @!P0 IADD3 R15, PT, PT, R20, R21, RZ ;  /* 0x00000015140f8210 */ /* 0x000fe40007ffe0ff */
[----:B--2---:R-:W-:Y:S01]  /*07d0*/  @P1 LEA R2, P2, R12, R2, 0x2 ;  /* 0x000000020c021211 */ /* 0x004fe200078410ff */
[----:B------:R-:W-:-:S03]  /*07e0*/  @!P0 IMAD R21, R21, R17, R0 ;  /* 0x0000001115158224 */ /* 0x000fc600078e0200 */
[----:B------:R-:W-:Y:S01]  /*07f0*/  @P1 LEA.HI.X R3, R12, R3, R14, 0x2, P2 ;  /* 0x000000030c031211 */ /* 0x000fe200010f140e */
[----:B------:R-:W-:Y:S01]  /*0800*/  @P1 IMAD.WIDE R12, R17, 0x4, R8 ;  /* 0x00000004110c1825 */ /* 0x000fe200078e0208 */
[----:B------:R-:W4:Y:S03]  /*0810*/  @P1 LDG.E R14, desc[UR4][R8.64] ;  /* 0x00000004080e1981 */ /* 0x000f26000c1e1900 */
[----:B---3--:R-:W-:Y:S01]  /*0820*/  @!P0 IMAD.WIDE.U32 R4, R15, 0x4, R4 ;  /* 0x000000040f048825 */ /* 0x008fe200078e0004 */
[----:B------:R-:W2:Y:S04]  /*0830*/  @P1 LDG.E R2, desc[UR4][R2.64+0x4] ;  /* 0x0000040402021981 */ /* 0x000ea8000c1e1900 */
[----:B------:R-:W2:Y:S01]  /*0840*/  @P1 LDG.E R12, desc[UR4][R12.64] ;  /* 0x000000040c0c1981 */ /* 0x000ea2000c1e1900 */
[----:B0-----:R-:W-:-:S03]  /*0850*/  @!P0 IMAD.WIDE R6, R21, 0x4, R6 ;  /* 0x0000000415068825 */ /* 0x001fc600078e0206 */
[----:B------:R-:W3:Y:S04]  /*0860*/  @!P0 LDG.E R5, desc[UR4][R4.64] ;  /* 0x0000000404058981 */ /* 0x000ee8000c1e1900 */
[----:B------:R-:W3:Y:S01]  /*0870*/  @!P0 LDG.E R6, desc[UR4][R6.64] ;  /* 0x0000000406068981 */ /* 0x000ee2000c1e1900 */
[----:B----4-:R-:W-:-:S04]  /*0880*/  @P1 FFMA R11, R11, R14, R24 ;  /* 0x0000000e0b0b1223 */ /* 0x010fc80000000018 */
[----:B--2---:R-:W-:-:S04]  /*0890*/  @P1 FFMA R24, R2, R12, R11 ;  /* 0x0000000c02181223 */ /* 0x004fc8000000000b */
[----:B---3--:R-:W-:-:S07]  /*08a0*/  @!P0 FFMA R24, R5, R6, R24 ;  /* 0x0000000605188223 */ /* 0x008fce0000000018 */
.L_x_0:
[----:B------:R-:W0:Y:S01]  /*08b0*/  LDC.64 R2, c[0x0][0x390] ;  /* 0x0000e400ff027b82 */ /* 0x000e220000000a00 */
[----:B------:R-:W-:-:S04]  /*08c0*/  IMAD R17, R16, R17, R0 ;  /* 0x0000001110117224 */ /* 0x000fc800078e0200 */
[----:B0-----:R-:W-:-:S05]  /*08d0*/  IMAD.WIDE R2, R17, 0x4, R2 ;  /* 0x0000000411027825 */ /* 0x001fca00078e0202 */
[----:B------:R-:W-:Y:S01]  /*08e0*/  STG.E desc[UR4][R2.64], R24 ;  /* 0x0000001802007986 */ /* 0x000fe2000c101904 */
[----:B------:R-:W-:Y:S05]  /*08f0*/  EXIT ;  /* 0x000000000000794d */ /* 0x000fea0003800000 */
.L_x_4:
[----:B------:R-:W-:-:S00]  /*0900*/  BRA `(.L_x_4) ;  /* 0xfffffffc00fc7947 */ /* 0x000fc0000383ffff */
[----:B------:R-:W-:-:S00]  /*0910*/  NOP ;  /* 0x0000000000007918 */ /* 0x000fc00000000000 */
        /* <DEDUP_REMOVED lines=14> */
.L_x_5:


//--------------------- .nv.shared.reserved.0     --------------------------
	.section	.nv.shared.reserved.0,"aw",@nobits
	.weak		__nv_reservedSMEM_offset_0_alias
	.size		__nv_reservedSMEM_offset_0_alias, 0, 64
	.other		__nv_reservedSMEM_offset_0_alias,@"STO_CUDA_RESERVED_SHARED STV_DEFAULT"
__nv_reservedSMEM_offset_0_alias:
	.zero		0
	.zero		64


//--------------------- .nv.constant0._Z13MultiMatricesPfS_S_iii --------------------------
	.section	.nv.constant0._Z13MultiMatricesPfS_S_iii,"a",@progbits
	.sectionflags	@""
	.align	4
.nv.constant0._Z13MultiMatricesPfS_S_iii:
	.zero		932


//--------------------- SYMBOLS --------------------------

	.type		.nv.reservedSmem.offset0,@object
	.size		.nv.reservedSmem.offset0,0x4
